//
// Generated by NVIDIA NVVM Compiler
//
// Compiler Build ID: CL-36424714
// Cuda compilation tools, release 13.0, V13.0.88
// Based on NVVM 20.0.0
//

.version 9.0
.target sm_100
.address_size 64

	// .globl	_Z11multMatrixSPfS_S_i
// _ZZ11multMatrixSPfS_S_iE2As has been demoted
// _ZZ11multMatrixSPfS_S_iE2Bs has been demoted

.visible .entry _Z11multMatrixSPfS_S_i(
	.param .u64 .ptr .align 1 _Z11multMatrixSPfS_S_i_param_0,
	.param .u64 .ptr .align 1 _Z11multMatrixSPfS_S_i_param_1,
	.param .u64 .ptr .align 1 _Z11multMatrixSPfS_S_i_param_2,
	.param .u32 _Z11multMatrixSPfS_S_i_param_3
)
{
	.reg .pred 	%p<3>;
	.reg .b32 	%r<36>;
	.reg .b32 	%f<105>;
	.reg .b64 	%rd<19>;
	// demoted variable
	.shared .align 4 .b8 _ZZ11multMatrixSPfS_S_iE2As[4096];
	// demoted variable
	.shared .align 4 .b8 _ZZ11multMatrixSPfS_S_iE2Bs[4096];
	ld.param.u64 	%rd4, [_Z11multMatrixSPfS_S_i_param_0];
	ld.param.u64 	%rd5, [_Z11multMatrixSPfS_S_i_param_1];
	ld.param.u64 	%rd6, [_Z11multMatrixSPfS_S_i_param_2];
	ld.param.u32 	%r18, [_Z11multMatrixSPfS_S_i_param_3];
	mov.u32 	%r19, %ctaid.y;
	mov.u32 	%r20, %ctaid.x;
	mul.lo.s32 	%r21, %r19, %r18;
	shl.b32 	%r1, %r21, 5;
	shl.b32 	%r2, %r20, 5;
	mov.u32 	%r3, %tid.y;
	mov.u32 	%r4, %tid.x;
	setp.lt.s32 	%p1, %r18, 32;
	mov.f32 	%f104, 0f00000000;
	@%p1 bra 	$L__BB0_3;
	shl.b32 	%r5, %r18, 5;
	mad.lo.s32 	%r22, %r18, %r3, %r4;
	cvt.u64.u32 	%rd1, %r22;
	shl.b32 	%r23, %r3, 7;
	mov.u32 	%r24, _ZZ11multMatrixSPfS_S_iE2As;
	add.s32 	%r6, %r24, %r23;
	shl.b32 	%r25, %r4, 2;
	add.s32 	%r7, %r6, %r25;
	add.s32 	%r33, %r2, %r22;
	mov.u32 	%r26, _ZZ11multMatrixSPfS_S_iE2Bs;
	add.s32 	%r10, %r26, %r25;
	add.s32 	%r9, %r10, %r23;
	shr.s32 	%r27, %r18, 31;
	shr.u32 	%r28, %r27, 27;
	add.s32 	%r29, %r18, %r28;
	shr.s32 	%r30, %r29, 5;
	neg.s32 	%r35, %r30;
	cvta.to.global.u64 	%rd2, %rd5;
	cvta.to.global.u64 	%rd3, %rd6;
	mov.f32 	%f104, 0f00000000;
	mov.u32 	%r34, %r1;
$L__BB0_2:
	cvt.s64.s32 	%rd7, %r34;
	add.s64 	%rd8, %rd1, %rd7;
	shl.b64 	%rd9, %rd8, 2;
	add.s64 	%rd10, %rd2, %rd9;
	ld.global.f32 	%f6, [%rd10];
	st.shared.f32 	[%r7], %f6;
	mul.wide.u32 	%rd11, %r33, 4;
	add.s64 	%rd12, %rd3, %rd11;
	ld.global.f32 	%f7, [%rd12];
	st.shared.f32 	[%r9], %f7;
	bar.sync 	0;
	ld.shared.f32 	%f8, [%r6];
	ld.shared.f32 	%f9, [%r10];
	fma.rn.f32 	%f10, %f8, %f9, %f104;
	ld.shared.f32 	%f11, [%r6+4];
	ld.shared.f32 	%f12, [%r10+128];
	fma.rn.f32 	%f13, %f11, %f12, %f10;
	ld.shared.f32 	%f14, [%r6+8];
	ld.shared.f32 	%f15, [%r10+256];
	fma.rn.f32 	%f16, %f14, %f15, %f13;
	ld.shared.f32 	%f17, [%r6+12];
	ld.shared.f32 	%f18, [%r10+384];
	fma.rn.f32 	%f19, %f17, %f18, %f16;
	ld.shared.f32 	%f20, [%r6+16];
	ld.shared.f32 	%f21, [%r10+512];
	fma.rn.f32 	%f22, %f20, %f21, %f19;
	ld.shared.f32 	%f23, [%r6+20];
	ld.shared.f32 	%f24, [%r10+640];
	fma.rn.f32 	%f25, %f23, %f24, %f22;
	ld.shared.f32 	%f26, [%r6+24];
	ld.shared.f32 	%f27, [%r10+768];
	fma.rn.f32 	%f28, %f26, %f27, %f25;
	ld.shared.f32 	%f29, [%r6+28];
	ld.shared.f32 	%f30, [%r10+896];
	fma.rn.f32 	%f31, %f29, %f30, %f28;
	ld.shared.f32 	%f32, [%r6+32];
	ld.shared.f32 	%f33, [%r10+1024];
	fma.rn.f32 	%f34, %f32, %f33, %f31;
	ld.shared.f32 	%f35, [%r6+36];
	ld.shared.f32 	%f36, [%r10+1152];
	fma.rn.f32 	%f37, %f35, %f36, %f34;
	ld.shared.f32 	%f38, [%r6+40];
	ld.shared.f32 	%f39, [%r10+1280];
	fma.rn.f32 	%f40, %f38, %f39, %f37;
	ld.shared.f32 	%f41, [%r6+44];
	ld.shared.f32 	%f42, [%r10+1408];
	fma.rn.f32 	%f43, %f41, %f42, %f40;
	ld.shared.f32 	%f44, [%r6+48];
	ld.shared.f32 	%f45, [%r10+1536];
	fma.rn.f32 	%f46, %f44, %f45, %f43;
	ld.shared.f32 	%f47, [%r6+52];
	ld.shared.f32 	%f48, [%r10+1664];
	fma.rn.f32 	%f49, %f47, %f48, %f46;
	ld.shared.f32 	%f50, [%r6+56];
	ld.shared.f32 	%f51, [%r10+1792];
	fma.rn.f32 	%f52, %f50, %f51, %f49;
	ld.shared.f32 	%f53, [%r6+60];
	ld.shared.f32 	%f54, [%r10+1920];
	fma.rn.f32 	%f55, %f53, %f54, %f52;
	ld.shared.f32 	%f56, [%r6+64];
	ld.shared.f32 	%f57, [%r10+2048];
	fma.rn.f32 	%f58, %f56, %f57, %f55;
	ld.shared.f32 	%f59, [%r6+68];
	ld.shared.f32 	%f60, [%r10+2176];
	fma.rn.f32 	%f61, %f59, %f60, %f58;
	ld.shared.f32 	%f62, [%r6+72];
	ld.shared.f32 	%f63, [%r10+2304];
	fma.rn.f32 	%f64, %f62, %f63, %f61;
	ld.shared.f32 	%f65, [%r6+76];
	ld.shared.f32 	%f66, [%r10+2432];
	fma.rn.f32 	%f67, %f65, %f66, %f64;
	ld.shared.f32 	%f68, [%r6+80];
	ld.shared.f32 	%f69, [%r10+2560];
	fma.rn.f32 	%f70, %f68, %f69, %f67;
	ld.shared.f32 	%f71, [%r6+84];
	ld.shared.f32 	%f72, [%r10+2688];
	fma.rn.f32 	%f73, %f71, %f72, %f70;
	ld.shared.f32 	%f74, [%r6+88];
	ld.shared.f32 	%f75, [%r10+2816];
	fma.rn.f32 	%f76, %f74, %f75, %f73;
	ld.shared.f32 	%f77, [%r6+92];
	ld.shared.f32 	%f78, [%r10+2944];
	fma.rn.f32 	%f79, %f77, %f78, %f76;
	ld.shared.f32 	%f80, [%r6+96];
	ld.shared.f32 	%f81, [%r10+3072];
	fma.rn.f32 	%f82, %f80, %f81, %f79;
	ld.shared.f32 	%f83, [%r6+100];
	ld.shared.f32 	%f84, [%r10+3200];
	fma.rn.f32 	%f85, %f83, %f84, %f82;
	ld.shared.f32 	%f86, [%r6+104];
	ld.shared.f32 	%f87, [%r10+3328];
	fma.rn.f32 	%f88, %f86, %f87, %f85;
	ld.shared.f32 	%f89, [%r6+108];
	ld.shared.f32 	%f90, [%r10+3456];
	fma.rn.f32 	%f91, %f89, %f90, %f88;
	ld.shared.f32 	%f92, [%r6+112];
	ld.shared.f32 	%f93, [%r10+3584];
	fma.rn.f32 	%f94, %f92, %f93, %f91;
	ld.shared.f32 	%f95, [%r6+116];
	ld.shared.f32 	%f96, [%r10+3712];
	fma.rn.f32 	%f97, %f95, %f96, %f94;
	ld.shared.f32 	%f98, [%r6+120];
	ld.shared.f32 	%f99, [%r10+3840];
	fma.rn.f32 	%f100, %f98, %f99, %f97;
	ld.shared.f32 	%f101, [%r6+124];
	ld.shared.f32 	%f102, [%r10+3968];
	fma.rn.f32 	%f104, %f101, %f102, %f100;
	bar.sync 	0;
	add.s32 	%r35, %r35, 1;
	setp.ne.s32 	%p2, %r35, 0;
	add.s32 	%r34, %r34, 32;
	add.s32 	%r33, %r33, %r5;
	@%p2 bra 	$L__BB0_2;
$L__BB0_3:
	cvta.to.global.u64 	%rd13, %rd4;
	add.s32 	%r31, %r1, %r2;
	cvt.s64.s32 	%rd14, %r31;
	mad.lo.s32 	%r32, %r18, %r3, %r4;
	cvt.s64.s32 	%rd15, %r32;
	add.s64 	%rd16, %rd14, %rd15;
	shl.b64 	%rd17, %rd16, 2;
	add.s64 	%rd18, %rd13, %rd17;
	st.global.f32 	[%rd18], %f104;
	ret;

}


// ===== COMPILED SASS (sm_100) =====

	.target	sm_100

	.elftype	@"ET_EXEC"


//--------------------- .note.nv.tkinfo           --------------------------
	.section	.note.nv.tkinfo,"",@"SHT_NOTE"
	.sectionflags	@"SHF_NOTE_NV_TKINFO"
	.tkinfo
        /*0018*/ 	.word	0x00000002
        /*0030*/ 	.string	""
        /*0030*/ 	.string	"ptxas"
        /*0030*/ 	.string	"Cuda compilation tools, release 13.0, V13.0.88"
        /*0030*/ 	.string	"Build cuda_13.0.r13.0/compiler.36424714_0"
        /*0030*/ 	.string	"-arch sm_100 -m 64 "



//--------------------- .note.nv.cuinfo           --------------------------
	.section	.note.nv.cuinfo,"",@"SHT_NOTE"
	.sectionflags	@"SHF_NOTE_NV_CUINFO"
        /*0018*/ 	.short	0x0002
        /*001a*/ 	.short	0x0064
        /*001c*/ 	.short	0x0082
	.zero		2


//--------------------- .nv.info                  --------------------------
	.section	.nv.info,"",@"SHT_CUDA_INFO"
	.align	4


	//----- nvinfo : EIATTR_REGCOUNT
	.align		4
        /*0000*/ 	.byte	0x04, 0x2f
        /*0002*/ 	.short	(.L_1 - .L_0)
	.align		4
.L_0:
        /*0004*/ 	.word	index@(_Z11multMatrixSPfS_S_i)
        /*0008*/ 	.word	0x00000020


	//----- nvinfo : EIATTR_FRAME_SIZE
	.align		4
.L_1:
        /*000c*/ 	.byte	0x04, 0x11
        /*000e*/ 	.short	(.L_3 - .L_2)
	.align		4
.L_2:
        /*0010*/ 	.word	index@(_Z11multMatrixSPfS_S_i)
        /*0014*/ 	.word	0x00000000


	//----- nvinfo : EIATTR_MIN_STACK_SIZE
	.align		4
.L_3:
        /*0018*/ 	.byte	0x04, 0x12
        /*001a*/ 	.short	(.L_5 - .L_4)
	.align		4
.L_4:
        /*001c*/ 	.word	index@(_Z11multMatrixSPfS_S_i)
        /*0020*/ 	.word	0x00000000
.L_5:


//--------------------- .nv.compat                --------------------------
	.section	.nv.compat,"",@"SHT_CUDA_COMPAT_INFO"
	.align	4
        /*0000*/ 	.byte	0x02, 0x09, 0x00, 0x00, 0x02, 0x02, 0x01, 0x00, 0x02, 0x05, 0x05, 0x00, 0x03, 0x07, 0x01, 0x01
        /*0010*/ 	.byte	0x02, 0x03, 0x00, 0x00, 0x02, 0x06, 0x01, 0x00, 0x04, 0x0b, 0x08, 0x00, 0x09, 0x00, 0x00, 0x00
        /*0020*/ 	.byte	0x00, 0x00, 0x00, 0x00


//--------------------- .nv.info._Z11multMatrixSPfS_S_i --------------------------
	.section	.nv.info._Z11multMatrixSPfS_S_i,"",@"SHT_CUDA_INFO"
	.sectionflags	@""
	.align	4


	//----- nvinfo : EIATTR_CUDA_API_VERSION
	.align		4
        /*0000*/ 	.byte	0x04, 0x37
        /*0002*/ 	.short	(.L_7 - .L_6)
.L_6:
        /*0004*/ 	.word	0x00000082


	//----- nvinfo : EIATTR_KPARAM_INFO
	.align		4
.L_7:
        /*0008*/ 	.byte	0x04, 0x17
        /*000a*/ 	.short	(.L_9 - .L_8)
.L_8:
        /*000c*/ 	.word	0x00000000
        /*0010*/ 	.short	0x0003
        /*0012*/ 	.short	0x0018
        /*0014*/ 	.byte	0x00, 0xf0, 0x11, 0x00


	//----- nvinfo : EIATTR_KPARAM_INFO
	.align		4
.L_9:
        /*0018*/ 	.byte	0x04, 0x17
        /*001a*/ 	.short	(.L_11 - .L_10)
.L_10:
        /*001c*/ 	.word	0x00000000
        /*0020*/ 	.short	0x0002
        /*0022*/ 	.short	0x0010
        /*0024*/ 	.byte	0x00, 0xf5, 0x21, 0x00


	//----- nvinfo : EIATTR_KPARAM_INFO
	.align		4
.L_11:
        /*0028*/ 	.byte	0x04, 0x17
        /*002a*/ 	.short	(.L_13 - .L_12)
.L_12:
        /*002c*/ 	.word	0x00000000
        /*0030*/ 	.short	0x0001
        /*0032*/ 	.short	0x0008
        /*0034*/ 	.byte	0x00, 0xf5, 0x21, 0x00


	//----- nvinfo : EIATTR_KPARAM_INFO
	.align		4
.L_13:
        /*0038*/ 	.byte	0x04, 0x17
        /*003a*/ 	.short	(.L_15 - .L_14)
.L_14:
        /*003c*/ 	.word	0x00000000
        /*0040*/ 	.short	0x0000
        /*0042*/ 	.short	0x0000
        /*0044*/ 	.byte	0x00, 0xf5, 0x21, 0x00


	//----- nvinfo : EIATTR_SPARSE_MMA_MASK
	.align		4
.L_15:
        /*0048*/ 	.byte	0x03, 0x50
        /*004a*/ 	.short	0x0000


	//----- nvinfo : EIATTR_MAXREG_COUNT
	.align		4
        /*004c*/ 	.byte	0x03, 0x1b
        /*004e*/ 	.short	0x00ff


	//----- nvinfo : EIATTR_NUM_BARRIERS
	.align		4
        /*0050*/ 	.byte	0x02, 0x4c
        /*0052*/ 	.byte	0x01
	.zero		1


	//----- nvinfo : EIATTR_MERCURY_ISA_VERSION
	.align		4
        /*0054*/ 	.byte	0x03, 0x5f
        /*0056*/ 	.short	0x0101


	//----- nvinfo : EIATTR_VRC_CTA_INIT_COUNT
	.align		4
        /*0058*/ 	.byte	0x02, 0x4a
	.zero		1
	.zero		1


	//----- nvinfo : EIATTR_EXIT_INSTR_OFFSETS
	.align		4
        /*005c*/ 	.byte	0x04, 0x1c
        /*005e*/ 	.short	(.L_17 - .L_16)


	//   ....[0]....
.L_16:
        /*0060*/ 	.word	0x00000800


	//----- nvinfo : EIATTR_CBANK_PARAM_SIZE
	.align		4
.L_17:
        /*0064*/ 	.byte	0x03, 0x19
        /*0066*/ 	.short	0x001c


	//----- nvinfo : EIATTR_PARAM_CBANK
	.align		4
        /*0068*/ 	.byte	0x04, 0x0a
        /*006a*/ 	.short	(.L_19 - .L_18)
	.align		4
.L_18:
        /*006c*/ 	.word	index@(.nv.constant0._Z11multMatrixSPfS_S_i)
        /*0070*/ 	.short	0x0380
        /*0072*/ 	.short	0x001c


	//----- nvinfo : EIATTR_SW_WAR
	.align		4
.L_19:
        /*0074*/ 	.byte	0x04, 0x36
        /*0076*/ 	.short	(.L_21 - .L_20)
.L_20:
        /*0078*/ 	.word	0x00000008
.L_21:


//--------------------- .nv.callgraph             --------------------------
	.section	.nv.callgraph,"",@"SHT_CUDA_CALLGRAPH"
	.align	4
	.sectionentsize	8
	.align		4
        /*0000*/ 	.word	0x00000000
	.align		4
        /*0004*/ 	.word	0xffffffff
	.align		4
        /*0008*/ 	.word	0x00000000
	.align		4
        /*000c*/ 	.word	0xfffffffe
	.align		4
        /*0010*/ 	.word	0x00000000
	.align		4
        /*0014*/ 	.word	0xfffffffd
	.align		4
        /*0018*/ 	.word	0x00000000
	.align		4
        /*001c*/ 	.word	0xfffffffc


//--------------------- .text._Z11multMatrixSPfS_S_i --------------------------
	.section	.text._Z11multMatrixSPfS_S_i,"ax",@progbits
	.align	128
        .global         _Z11multMatrixSPfS_S_i
        .type           _Z11multMatrixSPfS_S_i,@function
        .size           _Z11multMatrixSPfS_S_i,(.L_x_3 - _Z11multMatrixSPfS_S_i)
        .other          _Z11multMatrixSPfS_S_i,@"STO_CUDA_ENTRY STV_DEFAULT"
_Z11multMatrixSPfS_S_i:
.text._Z11multMatrixSPfS_S_i:
[----:B------:R-:W-:Y:S08]  /*0000*/  LDC R1, c[0x0][0x37c] ;  /* 0x0000df00ff017b82 */ /* 0x000ff00000000800 */
[----:B------:R-:W0:Y:S01]  /*0010*/  LDC R0, c[0x0][0x398] ;  /* 0x0000e600ff007b82 */ /* 0x000e220000000800 */
[----:B------:R-:W1:Y:S01]  /*0020*/  S2R R3, SR_TID.Y ;  /* 0x0000000000037919 */ /* 0x000e620000002200 */
[----:B------:R-:W2:Y:S01]  /*0030*/  LDCU.64 UR8, c[0x0][0x358] ;  /* 0x00006b00ff0877ac */ /* 0x000ea20008000a00 */
[----:B------:R-:W-:Y:S01]  /*0040*/  HFMA2 R25, -RZ, RZ, 0, 0 ;  /* 0x00000000ff197431 */ /* 0x000fe200000001ff */
[----:B------:R-:W3:Y:S04]  /*0050*/  S2R R2, SR_TID.X ;  /* 0x0000000000027919 */ /* 0x000ee80000002100 */
[----:B------:R-:W4:Y:S01]  /*0060*/  S2UR UR4, SR_CTAID.Y ;  /* 0x00000000000479c3 */ /* 0x000f220000002600 */
[----:B------:R-:W0:Y:S02]  /*0070*/  S2R R4, SR_CTAID.X ;  /* 0x0000000000047919 */ /* 0x000e240000002500 */
[C---:B0-----:R-:W-:Y:S01]  /*0080*/  ISETP.GE.AND P0, PT, R0.reuse, 0x20, PT ;  /* 0x000000200000780c */ /* 0x041fe20003f06270 */
[----:B----4-:R-:W-:-:S05]  /*0090*/  IMAD R21, R0, UR4, RZ ;  /* 0x0000000400157c24 */ /* 0x010fca000f8e02ff */
[----:B------:R-:W-:-:S07]  /*00a0*/  SHF.L.U32 R21, R21, 0x5, RZ ;  /* 0x0000000515157819 */ /* 0x000fce00000006ff */
[----:B-123--:R-:W-:Y:S05]  /*00b0*/  @!P0 BRA `(.L_x_0) ;  /* 0x0000000400ac8947 */ /* 0x00efea0003800000 */
[----:B------:R-:W0:Y:S01]  /*00c0*/  S2UR UR6, SR_CgaCtaId ;  /* 0x00000000000679c3 */ /* 0x000e220000008800 */
[----:B------:R-:W-:Y:S01]  /*00d0*/  UMOV UR4, 0x400 ;  /* 0x0000040000047882 */ /* 0x000fe20000000000 */
[----:B------:R-:W-:Y:S01]  /*00e0*/  SHF.R.S32.HI R5, RZ, 0x1f, R0 ;  /* 0x0000001fff057819 */ /* 0x000fe20000011400 */
[----:B------:R-:W-:Y:S01]  /*00f0*/  UIADD3 UR5, UPT, UPT, UR4, 0x1000, URZ ;  /* 0x0000100004057890 */ /* 0x000fe2000fffe0ff */
[-C--:B------:R-:W-:Y:S01]  /*0100*/  IMAD R20, R3, R0.reuse, R2 ;  /* 0x0000000003147224 */ /* 0x080fe200078e0202 */
[----:B------:R-:W-:Y:S01]  /*0110*/  MOV R25, RZ ;  /* 0x000000ff00197202 */ /* 0x000fe20000000f00 */
[----:B------:R-:W1:Y:S01]  /*0120*/  LDCU.64 UR10, c[0x0][0x388] ;  /* 0x00007100ff0a77ac */ /* 0x000e620008000a00 */
[----:B------:R-:W-:Y:S01]  /*0130*/  LEA.HI R6, R5, R0, RZ, 0x5 ;  /* 0x0000000005067211 */ /* 0x000fe200078f28ff */
[----:B------:R-:W2:Y:S01]  /*0140*/  LDC.64 R22, c[0x0][0x390] ;  /* 0x0000e400ff167b82 */ /* 0x000ea20000000a00 */
[----:B------:R-:W-:Y:S02]  /*0150*/  MOV R5, R21 ;  /* 0x0000001500057202 */ /* 0x000fe40000000f00 */
[----:B------:R-:W-:-:S02]  /*0160*/  SHF.R.S32.HI R6, RZ, 0x5, R6 ;  /* 0x00000005ff067819 */ /* 0x000fc40000011406 */
[----:B------:R-:W-:Y:S02]  /*0170*/  LEA R7, R4, R20, 0x5 ;  /* 0x0000001404077211 */ /* 0x000fe400078e28ff */
[----:B------:R-:W-:Y:S01]  /*0180*/  IADD3 R6, PT, PT, -R6, RZ, RZ ;  /* 0x000000ff06067210 */ /* 0x000fe20007ffe1ff */
[----:B0-----:R-:W-:Y:S02]  /*0190*/  ULEA UR4, UR6, UR4, 0x18 ;  /* 0x0000000406047291 */ /* 0x001fe4000f8ec0ff */
[----:B------:R-:W-:-:S04]  /*01a0*/  ULEA UR5, UR6, UR5, 0x18 ;  /* 0x0000000506057291 */ /* 0x000fc8000f8ec0ff */
[C---:B------:R-:W-:Y:S02]  /*01b0*/  LEA R19, R3.reuse, UR4, 0x7 ;  /* 0x0000000403137c11 */ /* 0x040fe4000f8e38ff */
[C---:B------:R-:W-:Y:S02]  /*01c0*/  LEA R18, R2.reuse, UR5, 0x2 ;  /* 0x0000000502127c11 */ /* 0x040fe4000f8e10ff */
[----:B------:R-:W-:Y:S02]  /*01d0*/  LEA R17, R2, R19, 0x2 ;  /* 0x0000001302117211 */ /* 0x000fe400078e10ff */
[----:B-1----:R-:W-:-:S07]  /*01e0*/  LEA R16, R3, R18, 0x7 ;  /* 0x0000001203107211 */ /* 0x002fce00078e38ff */
.L_x_1:
[----:B------:R-:W-:-:S04]  /*01f0*/  IADD3 R9, P0, PT, R20, R5, RZ ;  /* 0x0000000514097210 */ /* 0x000fc80007f1e0ff */
[----:B------:R-:W-:Y:S02]  /*0200*/  LEA.HI.X.SX32 R10, R5, RZ, 0x1, P0 ;  /* 0x000000ff050a7211 */ /* 0x000fe400000f0eff */
[----:B------:R-:W-:-:S04]  /*0210*/  LEA R8, P0, R9, UR10, 0x2 ;  /* 0x0000000a09087c11 */ /* 0x000fc8000f8010ff */
[----:B------:R-:W-:Y:S01]  /*0220*/  LEA.HI.X R9, R9, UR11, R10, 0x2, P0 ;  /* 0x0000000b09097c11 */ /* 0x000fe200080f140a */
[----:B--2---:R-:W-:-:S04]  /*0230*/  IMAD.WIDE.U32 R10, R7, 0x4, R22 ;  /* 0x00000004070a7825 */ /* 0x004fc800078e0016 */
[----:B------:R-:W2:Y:S04]  /*0240*/  LDG.E R8, desc[UR8][R8.64] ;  /* 0x0000000808087981 */ /* 0x000ea8000c1e1900 */
[----:B------:R-:W3:Y:S01]  /*0250*/  LDG.E R29, desc[UR8][R10.64] ;  /* 0x000000080a1d7981 */ /* 0x000ee2000c1e1900 */
[----:B------:R-:W-:Y:S02]  /*0260*/  IADD3 R6, PT, PT, R6, 0x1, RZ ;  /* 0x0000000106067810 */ /* 0x000fe40007ffe0ff */
[----:B------:R-:W-:Y:S02]  /*0270*/  LEA R7, R0, R7, 0x5 ;  /* 0x0000000700077211 */ /* 0x000fe400078e28ff */
[----:B------:R-:W-:Y:S02]  /*0280*/  ISETP.NE.AND P0, PT, R6, RZ, PT ;  /* 0x000000ff0600720c */ /* 0x000fe40003f05270 */
[----:B------:R-:W-:Y:S01]  /*0290*/  IADD3 R5, PT, PT, R5, 0x20, RZ ;  /* 0x0000002005057810 */ /* 0x000fe20007ffe0ff */
[----:B--2---:R-:W-:Y:S04]  /*02a0*/  STS [R17], R8 ;  /* 0x0000000811007388 */ /* 0x004fe80000000800 */
[----:B---3--:R-:W-:Y:S01]  /*02b0*/  STS [R16], R29 ;  /* 0x0000001d10007388 */ /* 0x008fe20000000800 */
[----:B------:R-:W-:Y:S06]  /*02c0*/  BAR.SYNC.DEFER_BLOCKING 0x0 ;  /* 0x0000000000007b1d */ /* 0x000fec0000010000 */
[----:B------:R-:W-:Y:S04]  /*02d0*/  LDS R24, [R18] ;  /* 0x0000000012187984 */ /* 0x000fe80000000800 */
[----:B------:R-:W0:Y:S04]  /*02e0*/  LDS.128 R12, [R19] ;  /* 0x00000000130c7984 */ /* 0x000e280000000c00 */
[----:B------:R-:W1:Y:S04]  /*02f0*/  LDS R26, [R18+0x80] ;  /* 0x00008000121a7984 */ /* 0x000e680000000800 */
[----:B------:R-:W2:Y:S04]  /*0300*/  LDS R27, [R18+0x100] ;  /* 0x00010000121b7984 */ /* 0x000ea80000000800 */
[----:B------:R-:W-:Y:S01]  /*0310*/  LDS.128 R8, [R19+0x10] ;  /* 0x0000100013087984 */ /* 0x000fe20000000c00 */
[----:B0-----:R-:W-:-:S03]  /*0320*/  FFMA R24, R12, R24, R25 ;  /* 0x000000180c187223 */ /* 0x001fc60000000019 */
[----:B------:R-:W0:Y:S01]  /*0330*/  LDS R12, [R18+0x180] ;  /* 0x00018000120c7984 */ /* 0x000e220000000800 */
[----:B-1----:R-:W-:-:S03]  /*0340*/  FFMA R26, R26, R13, R24 ;  /* 0x0000000d1a1a7223 */ /* 0x002fc60000000018 */
[----:B------:R-:W1:Y:S01]  /*0350*/  LDS R13, [R18+0x200] ;  /* 0x00020000120d7984 */ /* 0x000e620000000800 */
[----:B--2---:R-:W-:-:S03]  /*0360*/  FFMA R27, R27, R14, R26 ;  /* 0x0000000e1b1b7223 */ /* 0x004fc6000000001a */
[----:B------:R-:W2:Y:S04]  /*0370*/  LDS R24, [R18+0x280] ;  /* 0x0002800012187984 */ /* 0x000ea80000000800 */
[----:B------:R-:W3:Y:S01]  /*0380*/  LDS R25, [R18+0x300] ;  /* 0x0003000012197984 */ /* 0x000ee20000000800 */
[----:B0-----:R-:W-:-:S03]  /*0390*/  FFMA R15, R12, R15, R27 ;  /* 0x0000000f0c0f7223 */ /* 0x001fc6000000001b */
[----:B------:R-:W-:Y:S01]  /*03a0*/  LDS R27, [R18+0x400] ;  /* 0x00040000121b7984 */ /* 0x000fe20000000800 */
[----:B-1----:R-:W-:-:S03]  /*03b0*/  FFMA R13, R8, R13, R15 ;  /* 0x0000000d080d7223 */ /* 0x002fc6000000000f */
[----:B------:R-:W0:Y:S01]  /*03c0*/  LDS R8, [R18+0x380] ;  /* 0x0003800012087984 */ /* 0x000e220000000800 */
[----:B--2---:R-:W-:-:S03]  /*03d0*/  FFMA R26, R24, R9, R13 ;  /* 0x00000009181a7223 */ /* 0x004fc6000000000d */
[----:B------:R-:W1:Y:S01]  /*03e0*/  LDS.128 R12, [R19+0x20] ;  /* 0x00002000130c7984 */ /* 0x000e620000000c00 */
[----:B---3--:R-:W-:-:S03]  /*03f0*/  FFMA R9, R25, R10, R26 ;  /* 0x0000000a19097223 */ /* 0x008fc6000000001a */
[----:B------:R-:W2:Y:S04]  /*0400*/  LDS R24, [R18+0x480] ;  /* 0x0004800012187984 */ /* 0x000ea80000000800 */
[----:B------:R-:W3:Y:S01]  /*0410*/  LDS R25, [R18+0x500] ;  /* 0x0005000012197984 */ /* 0x000ee20000000800 */
[----:B0-----:R-:W-:-:S04]  /*0420*/  FFMA R9, R8, R11, R9 ;  /* 0x0000000b08097223 */ /* 0x001fc80000000009 */
[----:B-1----:R-:W-:Y:S02]  /*0430*/  FFMA R9, R12, R27, R9 ;  /* 0x0000001b0c097223 */ /* 0x002fe40000000009 */
[----:B------:R-:W0:Y:S02]  /*0440*/  LDS R12, [R18+0x580] ;  /* 0x00058000120c7984 */ /* 0x000e240000000800 */
[----:B--2---:R-:W-:Y:S02]  /*0450*/  FFMA R26, R24, R13, R9 ;  /* 0x0000000d181a7223 */ /* 0x004fe40000000009 */
[----:B------:R-:W-:Y:S02]  /*0460*/  LDS R27, [R18+0x600] ;  /* 0x00060000121b7984 */ /* 0x000fe40000000800 */
[----:B---3--:R-:W-:Y:S02]  /*0470*/  FFMA R13, R25, R14, R26 ;  /* 0x0000000e190d7223 */ /* 0x008fe4000000001a */
[----:B------:R-:W1:Y:S04]  /*0480*/  LDS.128 R8, [R19+0x30] ;  /* 0x0000300013087984 */ /* 0x000e680000000c00 */
        /* <DEDUP_REMOVED lines=37> */
[----:B------:R-:W3:Y:S04]  /*06e0*/  LDS R24, [R18+0xf00] ;  /* 0x000f000012187984 */ /* 0x000ee80000000800 */
[----:B------:R-:W4:Y:S01]  /*06f0*/  LDS R14, [R18+0xf80] ;  /* 0x000f8000120e7984 */ /* 0x000f220000000800 */
[----:B0-----:R-:W-:-:S04]  /*0700*/  FFMA R15, R12, R15, R25 ;  /* 0x0000000f0c0f7223 */ /* 0x001fc80000000019 */
[----:B-1----:R-:W-:-:S04]  /*0710*/  FFMA R8, R8, R13, R15 ;  /* 0x0000000d08087223 */ /* 0x002fc8000000000f */
[----:B--2---:R-:W-:-:S04]  /*0720*/  FFMA R9, R27, R9, R8 ;  /* 0x000000091b097223 */ /* 0x004fc80000000008 */
[----:B---3--:R-:W-:-:S04]  /*0730*/  FFMA R9, R24, R10, R9 ;  /* 0x0000000a18097223 */ /* 0x008fc80000000009 */
[----:B----4-:R-:W-:Y:S01]  /*0740*/  FFMA R25, R14, R11, R9 ;  /* 0x0000000b0e197223 */ /* 0x010fe20000000009 */
[----:B------:R-:W-:Y:S06]  /*0750*/  BAR.SYNC.DEFER_BLOCKING 0x0 ;  /* 0x0000000000007b1d */ /* 0x000fec0000010000 */
[----:B------:R-:W-:Y:S05]  /*0760*/  @P0 BRA `(.L_x_1) ;  /* 0xfffffff800a00947 */ /* 0x000fea000383ffff */
.L_x_0:
[----:B------:R-:W0:Y:S01]  /*0770*/  LDCU.64 UR4, c[0x0][0x380] ;  /* 0x00007000ff0477ac */ /* 0x000e220008000a00 */
[----:B------:R-:W-:Y:S01]  /*0780*/  IMAD R5, R3, R0, R2 ;  /* 0x0000000003057224 */ /* 0x000fe200078e0202 */
[----:B------:R-:W-:-:S04]  /*0790*/  LEA R4, R4, R21, 0x5 ;  /* 0x0000001504047211 */ /* 0x000fc800078e28ff */
[----:B------:R-:W-:Y:S02]  /*07a0*/  SHF.R.S32.HI R3, RZ, 0x1f, R5 ;  /* 0x0000001fff037819 */ /* 0x000fe40000011405 */
[----:B------:R-:W-:-:S04]  /*07b0*/  IADD3 R0, P0, PT, R5, R4, RZ ;  /* 0x0000000405007210 */ /* 0x000fc80007f1e0ff */
[----:B------:R-:W-:Y:S02]  /*07c0*/  LEA.HI.X.SX32 R3, R4, R3, 0x1, P0 ;  /* 0x0000000304037211 */ /* 0x000fe400000f0eff */
[----:B0-----:R-:W-:-:S04]  /*07d0*/  LEA R2, P0, R0, UR4, 0x2 ;  /* 0x0000000400027c11 */ /* 0x001fc8000f8010ff */
[----:B------:R-:W-:-:S05]  /*07e0*/  LEA.HI.X R3, R0, UR5, R3, 0x2, P0 ;  /* 0x0000000500037c11 */ /* 0x000fca00080f1403 */
[----:B------:R-:W-:Y:S01]  /*07f0*/  STG.E desc[UR8][R2.64], R25 ;  /* 0x0000001902007986 */ /* 0x000fe2000c101908 */
[----:B------:R-:W-:Y:S05]  /*0800*/  EXIT ;  /* 0x000000000000794d */ /* 0x000fea0003800000 */
.L_x_2:
[----:B------:R-:W-:-:S00]  /*0810*/  BRA `(.L_x_2) ;  /* 0xfffffffc00fc7947 */ /* 0x000fc0000383ffff */
[----:B------:R-:W-:-:S00]  /*0820*/  NOP ;  /* 0x0000000000007918 */ /* 0x000fc00000000000 */
        /* <DEDUP_REMOVED lines=13> */
.L_x_3:


//--------------------- .nv.shared._Z11multMatrixSPfS_S_i --------------------------
	.section	.nv.shared._Z11multMatrixSPfS_S_i,"aw",@nobits
	.sectionflags	@""
	.align	4
.nv.shared._Z11multMatrixSPfS_S_i:
	.zero		9216


//--------------------- .nv.shared.reserved.0     --------------------------
	.section	.nv.shared.reserved.0,"aw",@nobits
	.weak		__nv_reservedSMEM_offset_0_alias
	.size		__nv_reservedSMEM_offset_0_alias, 0, 64
	.other		__nv_reservedSMEM_offset_0_alias,@"STO_CUDA_RESERVED_SHARED STV_DEFAULT"
__nv_reservedSMEM_offset_0_alias:
	.zero		0
	.zero		64


//--------------------- .nv.constant0._Z11multMatrixSPfS_S_i --------------------------
	.section	.nv.constant0._Z11multMatrixSPfS_S_i,"a",@progbits
	.sectionflags	@""
	.align	4
.nv.constant0._Z11multMatrixSPfS_S_i:
	.zero		924


//--------------------- SYMBOLS --------------------------

	.type		.nv.reservedSmem.offset0,@object
	.size		.nv.reservedSmem.offset0,0x4
	.type		.nv.reservedSmem.cap,@object
	.size		.nv.reservedSmem.cap,0x4
